//
// Generated by NVIDIA NVVM Compiler
//
// Compiler Build ID: CL-36424714
// Cuda compilation tools, release 13.0, V13.0.88
// Based on NVVM 20.0.0
//

.version 9.0
.target sm_100
.address_size 64

	// .globl	kinklin

.visible .entry kinklin(
	.param .u32 kinklin_param_0,
	.param .f64 kinklin_param_1,
	.param .u64 .ptr .align 1 kinklin_param_2,
	.param .u64 .ptr .align 1 kinklin_param_3
)
{
	.reg .pred 	%p<3>;
	.reg .b32 	%r<6>;
	.reg .b64 	%rd<11>;
	.reg .b64 	%fd<4>;

	ld.param.u32 	%r2, [kinklin_param_0];
	ld.param.f64 	%fd2, [kinklin_param_1];
	ld.param.u64 	%rd2, [kinklin_param_2];
	ld.param.u64 	%rd3, [kinklin_param_3];
	cvta.to.global.u64 	%rd1, %rd3;
	mov.u32 	%r3, %tid.x;
	mov.u32 	%r4, %ctaid.x;
	mov.u32 	%r5, %ntid.x;
	mad.lo.s32 	%r1, %r4, %r5, %r3;
	setp.ge.s32 	%p1, %r1, %r2;
	@%p1 bra 	$L__BB0_4;
	cvta.to.global.u64 	%rd4, %rd2;
	mul.wide.s32 	%rd5, %r1, 8;
	add.s64 	%rd6, %rd4, %rd5;
	ld.global.f64 	%fd1, [%rd6];
	setp.leu.f64 	%p2, %fd1, 0d0000000000000000;
	@%p2 bra 	$L__BB0_3;
	add.s64 	%rd10, %rd1, %rd5;
	st.global.f64 	[%rd10], %fd1;
	bra.uni 	$L__BB0_4;
$L__BB0_3:
	mul.f64 	%fd3, %fd2, %fd1;
	add.s64 	%rd8, %rd1, %rd5;
	st.global.f64 	[%rd8], %fd3;
$L__BB0_4:
	ret;

}


// ===== COMPILED SASS (sm_100) =====

	.target	sm_100

	.elftype	@"ET_EXEC"


//--------------------- .note.nv.tkinfo           --------------------------
	.section	.note.nv.tkinfo,"",@"SHT_NOTE"
	.sectionflags	@"SHF_NOTE_NV_TKINFO"
	.tkinfo
        /*0018*/ 	.word	0x00000002
        /*0030*/ 	.string	""
        /*0030*/ 	.string	"ptxas"
        /*0030*/ 	.string	"Cuda compilation tools, release 13.0, V13.0.88"
        /*0030*/ 	.string	"Build cuda_13.0.r13.0/compiler.36424714_0"
        /*0030*/ 	.string	"-arch sm_100 -m 64 "



//--------------------- .note.nv.cuinfo           --------------------------
	.section	.note.nv.cuinfo,"",@"SHT_NOTE"
	.sectionflags	@"SHF_NOTE_NV_CUINFO"
        /*0018*/ 	.short	0x0002
        /*001a*/ 	.short	0x0064
        /*001c*/ 	.short	0x0082
	.zero		2


//--------------------- .nv.info                  --------------------------
	.section	.nv.info,"",@"SHT_CUDA_INFO"
	.align	4


	//----- nvinfo : EIATTR_REGCOUNT
	.align		4
        /*0000*/ 	.byte	0x04, 0x2f
        /*0002*/ 	.short	(.L_1 - .L_0)
	.align		4
.L_0:
        /*0004*/ 	.word	index@(kinklin)
        /*0008*/ 	.word	0x0000000a


	//----- nvinfo : EIATTR_FRAME_SIZE
	.align		4
.L_1:
        /*000c*/ 	.byte	0x04, 0x11
        /*000e*/ 	.short	(.L_3 - .L_2)
	.align		4
.L_2:
        /*0010*/ 	.word	index@(kinklin)
        /*0014*/ 	.word	0x00000000


	//----- nvinfo : EIATTR_MIN_STACK_SIZE
	.align		4
.L_3:
        /*0018*/ 	.byte	0x04, 0x12
        /*001a*/ 	.short	(.L_5 - .L_4)
	.align		4
.L_4:
        /*001c*/ 	.word	index@(kinklin)
        /*0020*/ 	.word	0x00000000
.L_5:


//--------------------- .nv.compat                --------------------------
	.section	.nv.compat,"",@"SHT_CUDA_COMPAT_INFO"
	.align	4
        /*0000*/ 	.byte	0x02, 0x09, 0x00, 0x00, 0x02, 0x02, 0x01, 0x00, 0x02, 0x05, 0x05, 0x00, 0x03, 0x07, 0x01, 0x01
        /*0010*/ 	.byte	0x02, 0x03, 0x00, 0x00, 0x02, 0x06, 0x01, 0x00, 0x04, 0x0b, 0x08, 0x00, 0x01, 0x00, 0x00, 0x00
        /*0020*/ 	.byte	0x00, 0x00, 0x00, 0x00


//--------------------- .nv.info.kinklin          --------------------------
	.section	.nv.info.kinklin,"",@"SHT_CUDA_INFO"
	.sectionflags	@""
	.align	4


	//----- nvinfo : EIATTR_CUDA_API_VERSION
	.align		4
        /*0000*/ 	.byte	0x04, 0x37
        /*0002*/ 	.short	(.L_7 - .L_6)
.L_6:
        /*0004*/ 	.word	0x00000082


	//----- nvinfo : EIATTR_KPARAM_INFO
	.align		4
.L_7:
        /*0008*/ 	.byte	0x04, 0x17
        /*000a*/ 	.short	(.L_9 - .L_8)
.L_8:
        /*000c*/ 	.word	0x00000000
        /*0010*/ 	.short	0x0003
        /*0012*/ 	.short	0x0018
        /*0014*/ 	.byte	0x00, 0xf5, 0x21, 0x00


	//----- nvinfo : EIATTR_KPARAM_INFO
	.align		4
.L_9:
        /*0018*/ 	.byte	0x04, 0x17
        /*001a*/ 	.short	(.L_11 - .L_10)
.L_10:
        /*001c*/ 	.word	0x00000000
        /*0020*/ 	.short	0x0002
        /*0022*/ 	.short	0x0010
        /*0024*/ 	.byte	0x00, 0xf5, 0x21, 0x00


	//----- nvinfo : EIATTR_KPARAM_INFO
	.align		4
.L_11:
        /*0028*/ 	.byte	0x04, 0x17
        /*002a*/ 	.short	(.L_13 - .L_12)
.L_12:
        /*002c*/ 	.word	0x00000000
        /*0030*/ 	.short	0x0001
        /*0032*/ 	.short	0x0008
        /*0034*/ 	.byte	0x00, 0xf0, 0x21, 0x00


	//----- nvinfo : EIATTR_KPARAM_INFO
	.align		4
.L_13:
        /*0038*/ 	.byte	0x04, 0x17
        /*003a*/ 	.short	(.L_15 - .L_14)
.L_14:
        /*003c*/ 	.word	0x00000000
        /*0040*/ 	.short	0x0000
        /*0042*/ 	.short	0x0000
        /*0044*/ 	.byte	0x00, 0xf0, 0x11, 0x00


	//----- nvinfo : EIATTR_SPARSE_MMA_MASK
	.align		4
.L_15:
        /*0048*/ 	.byte	0x03, 0x50
        /*004a*/ 	.short	0x0000


	//----- nvinfo : EIATTR_MAXREG_COUNT
	.align		4
        /*004c*/ 	.byte	0x03, 0x1b
        /*004e*/ 	.short	0x00ff


	//----- nvinfo : EIATTR_MERCURY_ISA_VERSION
	.align		4
        /*0050*/ 	.byte	0x03, 0x5f
        /*0052*/ 	.short	0x0101


	//----- nvinfo : EIATTR_VRC_CTA_INIT_COUNT
	.align		4
        /*0054*/ 	.byte	0x02, 0x4a
	.zero		1
	.zero		1


	//----- nvinfo : EIATTR_EXIT_INSTR_OFFSETS
	.align		4
        /*0058*/ 	.byte	0x04, 0x1c
        /*005a*/ 	.short	(.L_17 - .L_16)


	//   ....[0]....
.L_16:
        /*005c*/ 	.word	0x00000070


	//   ....[1]....
        /*0060*/ 	.word	0x00000100


	//   ....[2]....
        /*0064*/ 	.word	0x00000160


	//----- nvinfo : EIATTR_CBANK_PARAM_SIZE
	.align		4
.L_17:
        /*0068*/ 	.byte	0x03, 0x19
        /*006a*/ 	.short	0x0020


	//----- nvinfo : EIATTR_PARAM_CBANK
	.align		4
        /*006c*/ 	.byte	0x04, 0x0a
        /*006e*/ 	.short	(.L_19 - .L_18)
	.align		4
.L_18:
        /*0070*/ 	.word	index@(.nv.constant0.kinklin)
        /*0074*/ 	.short	0x0380
        /*0076*/ 	.short	0x0020


	//----- nvinfo : EIATTR_SW_WAR
	.align		4
.L_19:
        /*0078*/ 	.byte	0x04, 0x36
        /*007a*/ 	.short	(.L_21 - .L_20)
.L_20:
        /*007c*/ 	.word	0x00000008
.L_21:


//--------------------- .nv.callgraph             --------------------------
	.section	.nv.callgraph,"",@"SHT_CUDA_CALLGRAPH"
	.align	4
	.sectionentsize	8
	.align		4
        /*0000*/ 	.word	0x00000000
	.align		4
        /*0004*/ 	.word	0xffffffff
	.align		4
        /*0008*/ 	.word	0x00000000
	.align		4
        /*000c*/ 	.word	0xfffffffe
	.align		4
        /*0010*/ 	.word	0x00000000
	.align		4
        /*0014*/ 	.word	0xfffffffd
	.align		4
        /*0018*/ 	.word	0x00000000
	.align		4
        /*001c*/ 	.word	0xfffffffc


//--------------------- .text.kinklin             --------------------------
	.section	.text.kinklin,"ax",@progbits
	.align	128
        .global         kinklin
        .type           kinklin,@function
        .size           kinklin,(.L_x_1 - kinklin)
        .other          kinklin,@"STO_CUDA_ENTRY STV_DEFAULT"
kinklin:
.text.kinklin:
[----:B------:R-:W-:Y:S01]  /*0000*/  LDC R1, c[0x0][0x37c] ;  /* 0x0000df00ff017b82 */ /* 0x000fe20000000800 */
[----:B------:R-:W0:Y:S07]  /*0010*/  S2R R7, SR_TID.X ;  /* 0x0000000000077919 */ /* 0x000e2e0000002100 */
[----:B------:R-:W0:Y:S01]  /*0020*/  S2UR UR4, SR_CTAID.X ;  /* 0x00000000000479c3 */ /* 0x000e220000002500 */
[----:B------:R-:W1:Y:S07]  /*0030*/  LDCU UR5, c[0x0][0x380] ;  /* 0x00007000ff0577ac */ /* 0x000e6e0008000800 */
[----:B------:R-:W0:Y:S02]  /*0040*/  LDC R0, c[0x0][0x360] ;  /* 0x0000d800ff007b82 */ /* 0x000e240000000800 */
[----:B0-----:R-:W-:-:S05]  /*0050*/  IMAD R7, R0, UR4, R7 ;  /* 0x0000000400077c24 */ /* 0x001fca000f8e0207 */
[----:B-1----:R-:W-:-:S13]  /*0060*/  ISETP.GE.AND P0, PT, R7, UR5, PT ;  /* 0x0000000507007c0c */ /* 0x002fda000bf06270 */
[----:B------:R-:W-:Y:S05]  /*0070*/  @P0 EXIT ;  /* 0x000000000000094d */ /* 0x000fea0003800000 */
[----:B------:R-:W0:Y:S01]  /*0080*/  LDC.64 R2, c[0x0][0x390] ;  /* 0x0000e400ff027b82 */ /* 0x000e220000000a00 */
[----:B------:R-:W1:Y:S01]  /*0090*/  LDCU.64 UR4, c[0x0][0x358] ;  /* 0x00006b00ff0477ac */ /* 0x000e620008000a00 */
[----:B0-----:R-:W-:-:S06]  /*00a0*/  IMAD.WIDE R2, R7, 0x8, R2 ;  /* 0x0000000807027825 */ /* 0x001fcc00078e0202 */
[----:B-1----:R-:W2:Y:S02]  /*00b0*/  LDG.E.64 R2, desc[UR4][R2.64] ;  /* 0x0000000402027981 */ /* 0x002ea4000c1e1b00 */
[----:B--2---:R-:W-:-:S14]  /*00c0*/  DSETP.GT.AND P0, PT, R2, RZ, PT ;  /* 0x000000ff0200722a */ /* 0x004fdc0003f04000 */
[----:B------:R-:W0:Y:S02]  /*00d0*/  @P0 LDC.64 R4, c[0x0][0x398] ;  /* 0x0000e600ff040b82 */ /* 0x000e240000000a00 */
[----:B0-----:R-:W-:-:S05]  /*00e0*/  @P0 IMAD.WIDE R4, R7, 0x8, R4 ;  /* 0x0000000807040825 */ /* 0x001fca00078e0204 */
[----:B------:R0:W-:Y:S01]  /*00f0*/  @P0 STG.E.64 desc[UR4][R4.64], R2 ;  /* 0x0000000204000986 */ /* 0x0001e2000c101b04 */
[----:B------:R-:W-:Y:S05]  /*0100*/  @P0 EXIT ;  /* 0x000000000000094d */ /* 0x000fea0003800000 */
[----:B0-----:R-:W0:Y:S01]  /*0110*/  LDC.64 R4, c[0x0][0x398] ;  /* 0x0000e600ff047b82 */ /* 0x001e220000000a00 */
[----:B------:R-:W1:Y:S02]  /*0120*/  LDCU.64 UR6, c[0x0][0x388] ;  /* 0x00007100ff0677ac */ /* 0x000e640008000a00 */
[----:B-1----:R-:W-:Y:S01]  /*0130*/  DMUL R2, R2, UR6 ;  /* 0x0000000602027c28 */ /* 0x002fe20008000000 */
[----:B0-----:R-:W-:-:S06]  /*0140*/  IMAD.WIDE R4, R7, 0x8, R4 ;  /* 0x0000000807047825 */ /* 0x001fcc00078e0204 */
[----:B------:R-:W-:Y:S01]  /*0150*/  STG.E.64 desc[UR4][R4.64], R2 ;  /* 0x0000000204007986 */ /* 0x000fe2000c101b04 */
[----:B------:R-:W-:Y:S05]  /*0160*/  EXIT ;  /* 0x000000000000794d */ /* 0x000fea0003800000 */
.L_x_0:
[----:B------:R-:W-:-:S00]  /*0170*/  BRA `(.L_x_0) ;  /* 0xfffffffc00fc7947 */ /* 0x000fc0000383ffff */
[----:B------:R-:W-:-:S00]  /*0180*/  NOP ;  /* 0x0000000000007918 */ /* 0x000fc00000000000 */
[----:B------:R-:W-:-:S00]  /*0190*/  NOP ;  /* 0x0000000000007918 */ /* 0x000fc00000000000 */
[----:B------:R-:W-:-:S00]  /*01a0*/  NOP ;  /* 0x0000000000007918 */ /* 0x000fc00000000000 */
[----:B------:R-:W-:-:S00]  /*01b0*/  NOP ;  /* 0x0000000000007918 */ /* 0x000fc00000000000 */
[----:B------:R-:W-:-:S00]  /*01c0*/  NOP ;  /* 0x0000000000007918 */ /* 0x000fc00000000000 */
[----:B------:R-:W-:-:S00]  /*01d0*/  NOP ;  /* 0x0000000000007918 */ /* 0x000fc00000000000 */
[----:B------:R-:W-:-:S00]  /*01e0*/  NOP ;  /* 0x0000000000007918 */ /* 0x000fc00000000000 */
[----:B------:R-:W-:-:S00]  /*01f0*/  NOP ;  /* 0x0000000000007918 */ /* 0x000fc00000000000 */
.L_x_1:


//--------------------- .nv.shared.reserved.0     --------------------------
	.section	.nv.shared.reserved.0,"aw",@nobits
	.weak		__nv_reservedSMEM_offset_0_alias
	.size		__nv_reservedSMEM_offset_0_alias, 0, 64
	.other		__nv_reservedSMEM_offset_0_alias,@"STO_CUDA_RESERVED_SHARED STV_DEFAULT"
__nv_reservedSMEM_offset_0_alias:
	.zero		0
	.zero		64


//--------------------- .nv.constant0.kinklin     --------------------------
	.section	.nv.constant0.kinklin,"a",@progbits
	.sectionflags	@""
	.align	4
.nv.constant0.kinklin:
	.zero		928


//--------------------- SYMBOLS --------------------------

	.type		.nv.reservedSmem.offset0,@object
	.size		.nv.reservedSmem.offset0,0x4
